//
// Generated by NVIDIA NVVM Compiler
//
// Compiler Build ID: CL-36424714
// Cuda compilation tools, release 13.0, V13.0.88
// Based on NVVM 20.0.0
//

.version 9.0
.target sm_100
.address_size 64

	// .globl	_Z15spmv_csr_kerneliPiS_S_S_S_

.visible .entry _Z15spmv_csr_kerneliPiS_S_S_S_(
	.param .u32 _Z15spmv_csr_kerneliPiS_S_S_S__param_0,
	.param .u64 .ptr .align 1 _Z15spmv_csr_kerneliPiS_S_S_S__param_1,
	.param .u64 .ptr .align 1 _Z15spmv_csr_kerneliPiS_S_S_S__param_2,
	.param .u64 .ptr .align 1 _Z15spmv_csr_kerneliPiS_S_S_S__param_3,
	.param .u64 .ptr .align 1 _Z15spmv_csr_kerneliPiS_S_S_S__param_4,
	.param .u64 .ptr .align 1 _Z15spmv_csr_kerneliPiS_S_S_S__param_5
)
{
	.reg .pred 	%p<11>;
	.reg .b32 	%r<176>;
	.reg .b64 	%rd<87>;

	ld.param.u32 	%r36, [_Z15spmv_csr_kerneliPiS_S_S_S__param_0];
	ld.param.u64 	%rd6, [_Z15spmv_csr_kerneliPiS_S_S_S__param_1];
	ld.param.u64 	%rd8, [_Z15spmv_csr_kerneliPiS_S_S_S__param_2];
	ld.param.u64 	%rd9, [_Z15spmv_csr_kerneliPiS_S_S_S__param_3];
	ld.param.u64 	%rd10, [_Z15spmv_csr_kerneliPiS_S_S_S__param_4];
	ld.param.u64 	%rd7, [_Z15spmv_csr_kerneliPiS_S_S_S__param_5];
	cvta.to.global.u64 	%rd1, %rd10;
	cvta.to.global.u64 	%rd2, %rd8;
	cvta.to.global.u64 	%rd3, %rd9;
	mov.u32 	%r37, %ctaid.x;
	mov.u32 	%r38, %ntid.x;
	mov.u32 	%r39, %tid.x;
	mad.lo.s32 	%r1, %r37, %r38, %r39;
	setp.ge.s32 	%p1, %r1, %r36;
	@%p1 bra 	$L__BB0_15;
	cvta.to.global.u64 	%rd11, %rd6;
	mul.wide.s32 	%rd12, %r1, 4;
	add.s64 	%rd13, %rd11, %rd12;
	ld.global.u32 	%r164, [%rd13];
	ld.global.u32 	%r3, [%rd13+4];
	setp.ge.s32 	%p2, %r164, %r3;
	mov.b32 	%r175, 0;
	@%p2 bra 	$L__BB0_14;
	sub.s32 	%r4, %r3, %r164;
	and.b32  	%r5, %r4, 15;
	sub.s32 	%r43, %r164, %r3;
	setp.gt.u32 	%p3, %r43, -16;
	mov.b32 	%r175, 0;
	@%p3 bra 	$L__BB0_5;
	and.b32  	%r45, %r4, -16;
	neg.s32 	%r160, %r45;
	add.s64 	%rd4, %rd3, 32;
	add.s64 	%rd5, %rd2, 32;
	mov.b32 	%r175, 0;
$L__BB0_4:
	.pragma "nounroll";
	mul.wide.s32 	%rd14, %r164, 4;
	add.s64 	%rd15, %rd4, %rd14;
	add.s64 	%rd16, %rd5, %rd14;
	ld.global.u32 	%r46, [%rd15+-32];
	ld.global.u32 	%r47, [%rd16+-32];
	mul.wide.s32 	%rd17, %r47, 4;
	add.s64 	%rd18, %rd1, %rd17;
	ld.global.u32 	%r48, [%rd18];
	mad.lo.s32 	%r49, %r48, %r46, %r175;
	ld.global.u32 	%r50, [%rd15+-28];
	ld.global.u32 	%r51, [%rd16+-28];
	mul.wide.s32 	%rd19, %r51, 4;
	add.s64 	%rd20, %rd1, %rd19;
	ld.global.u32 	%r52, [%rd20];
	mad.lo.s32 	%r53, %r52, %r50, %r49;
	ld.global.u32 	%r54, [%rd15+-24];
	ld.global.u32 	%r55, [%rd16+-24];
	mul.wide.s32 	%rd21, %r55, 4;
	add.s64 	%rd22, %rd1, %rd21;
	ld.global.u32 	%r56, [%rd22];
	mad.lo.s32 	%r57, %r56, %r54, %r53;
	ld.global.u32 	%r58, [%rd15+-20];
	ld.global.u32 	%r59, [%rd16+-20];
	mul.wide.s32 	%rd23, %r59, 4;
	add.s64 	%rd24, %rd1, %rd23;
	ld.global.u32 	%r60, [%rd24];
	mad.lo.s32 	%r61, %r60, %r58, %r57;
	ld.global.u32 	%r62, [%rd15+-16];
	ld.global.u32 	%r63, [%rd16+-16];
	mul.wide.s32 	%rd25, %r63, 4;
	add.s64 	%rd26, %rd1, %rd25;
	ld.global.u32 	%r64, [%rd26];
	mad.lo.s32 	%r65, %r64, %r62, %r61;
	ld.global.u32 	%r66, [%rd15+-12];
	ld.global.u32 	%r67, [%rd16+-12];
	mul.wide.s32 	%rd27, %r67, 4;
	add.s64 	%rd28, %rd1, %rd27;
	ld.global.u32 	%r68, [%rd28];
	mad.lo.s32 	%r69, %r68, %r66, %r65;
	ld.global.u32 	%r70, [%rd15+-8];
	ld.global.u32 	%r71, [%rd16+-8];
	mul.wide.s32 	%rd29, %r71, 4;
	add.s64 	%rd30, %rd1, %rd29;
	ld.global.u32 	%r72, [%rd30];
	mad.lo.s32 	%r73, %r72, %r70, %r69;
	ld.global.u32 	%r74, [%rd15+-4];
	ld.global.u32 	%r75, [%rd16+-4];
	mul.wide.s32 	%rd31, %r75, 4;
	add.s64 	%rd32, %rd1, %rd31;
	ld.global.u32 	%r76, [%rd32];
	mad.lo.s32 	%r77, %r76, %r74, %r73;
	ld.global.u32 	%r78, [%rd15];
	ld.global.u32 	%r79, [%rd16];
	mul.wide.s32 	%rd33, %r79, 4;
	add.s64 	%rd34, %rd1, %rd33;
	ld.global.u32 	%r80, [%rd34];
	mad.lo.s32 	%r81, %r80, %r78, %r77;
	ld.global.u32 	%r82, [%rd15+4];
	ld.global.u32 	%r83, [%rd16+4];
	mul.wide.s32 	%rd35, %r83, 4;
	add.s64 	%rd36, %rd1, %rd35;
	ld.global.u32 	%r84, [%rd36];
	mad.lo.s32 	%r85, %r84, %r82, %r81;
	ld.global.u32 	%r86, [%rd15+8];
	ld.global.u32 	%r87, [%rd16+8];
	mul.wide.s32 	%rd37, %r87, 4;
	add.s64 	%rd38, %rd1, %rd37;
	ld.global.u32 	%r88, [%rd38];
	mad.lo.s32 	%r89, %r88, %r86, %r85;
	ld.global.u32 	%r90, [%rd15+12];
	ld.global.u32 	%r91, [%rd16+12];
	mul.wide.s32 	%rd39, %r91, 4;
	add.s64 	%rd40, %rd1, %rd39;
	ld.global.u32 	%r92, [%rd40];
	mad.lo.s32 	%r93, %r92, %r90, %r89;
	ld.global.u32 	%r94, [%rd15+16];
	ld.global.u32 	%r95, [%rd16+16];
	mul.wide.s32 	%rd41, %r95, 4;
	add.s64 	%rd42, %rd1, %rd41;
	ld.global.u32 	%r96, [%rd42];
	mad.lo.s32 	%r97, %r96, %r94, %r93;
	ld.global.u32 	%r98, [%rd15+20];
	ld.global.u32 	%r99, [%rd16+20];
	mul.wide.s32 	%rd43, %r99, 4;
	add.s64 	%rd44, %rd1, %rd43;
	ld.global.u32 	%r100, [%rd44];
	mad.lo.s32 	%r101, %r100, %r98, %r97;
	ld.global.u32 	%r102, [%rd15+24];
	ld.global.u32 	%r103, [%rd16+24];
	mul.wide.s32 	%rd45, %r103, 4;
	add.s64 	%rd46, %rd1, %rd45;
	ld.global.u32 	%r104, [%rd46];
	mad.lo.s32 	%r105, %r104, %r102, %r101;
	ld.global.u32 	%r106, [%rd15+28];
	ld.global.u32 	%r107, [%rd16+28];
	mul.wide.s32 	%rd47, %r107, 4;
	add.s64 	%rd48, %rd1, %rd47;
	ld.global.u32 	%r108, [%rd48];
	mad.lo.s32 	%r175, %r108, %r106, %r105;
	add.s32 	%r164, %r164, 16;
	add.s32 	%r160, %r160, 16;
	setp.ne.s32 	%p4, %r160, 0;
	@%p4 bra 	$L__BB0_4;
$L__BB0_5:
	setp.eq.s32 	%p5, %r5, 0;
	@%p5 bra 	$L__BB0_14;
	and.b32  	%r16, %r4, 7;
	setp.lt.u32 	%p6, %r5, 8;
	@%p6 bra 	$L__BB0_8;
	mul.wide.s32 	%rd49, %r164, 4;
	add.s64 	%rd50, %rd3, %rd49;
	ld.global.u32 	%r110, [%rd50];
	add.s64 	%rd51, %rd2, %rd49;
	ld.global.u32 	%r111, [%rd51];
	mul.wide.s32 	%rd52, %r111, 4;
	add.s64 	%rd53, %rd1, %rd52;
	ld.global.u32 	%r112, [%rd53];
	mad.lo.s32 	%r113, %r112, %r110, %r175;
	ld.global.u32 	%r114, [%rd50+4];
	ld.global.u32 	%r115, [%rd51+4];
	mul.wide.s32 	%rd54, %r115, 4;
	add.s64 	%rd55, %rd1, %rd54;
	ld.global.u32 	%r116, [%rd55];
	mad.lo.s32 	%r117, %r116, %r114, %r113;
	ld.global.u32 	%r118, [%rd50+8];
	ld.global.u32 	%r119, [%rd51+8];
	mul.wide.s32 	%rd56, %r119, 4;
	add.s64 	%rd57, %rd1, %rd56;
	ld.global.u32 	%r120, [%rd57];
	mad.lo.s32 	%r121, %r120, %r118, %r117;
	ld.global.u32 	%r122, [%rd50+12];
	ld.global.u32 	%r123, [%rd51+12];
	mul.wide.s32 	%rd58, %r123, 4;
	add.s64 	%rd59, %rd1, %rd58;
	ld.global.u32 	%r124, [%rd59];
	mad.lo.s32 	%r125, %r124, %r122, %r121;
	ld.global.u32 	%r126, [%rd50+16];
	ld.global.u32 	%r127, [%rd51+16];
	mul.wide.s32 	%rd60, %r127, 4;
	add.s64 	%rd61, %rd1, %rd60;
	ld.global.u32 	%r128, [%rd61];
	mad.lo.s32 	%r129, %r128, %r126, %r125;
	ld.global.u32 	%r130, [%rd50+20];
	ld.global.u32 	%r131, [%rd51+20];
	mul.wide.s32 	%rd62, %r131, 4;
	add.s64 	%rd63, %rd1, %rd62;
	ld.global.u32 	%r132, [%rd63];
	mad.lo.s32 	%r133, %r132, %r130, %r129;
	ld.global.u32 	%r134, [%rd50+24];
	ld.global.u32 	%r135, [%rd51+24];
	mul.wide.s32 	%rd64, %r135, 4;
	add.s64 	%rd65, %rd1, %rd64;
	ld.global.u32 	%r136, [%rd65];
	mad.lo.s32 	%r137, %r136, %r134, %r133;
	ld.global.u32 	%r138, [%rd50+28];
	ld.global.u32 	%r139, [%rd51+28];
	mul.wide.s32 	%rd66, %r139, 4;
	add.s64 	%rd67, %rd1, %rd66;
	ld.global.u32 	%r140, [%rd67];
	mad.lo.s32 	%r175, %r140, %r138, %r137;
	add.s32 	%r164, %r164, 8;
$L__BB0_8:
	setp.eq.s32 	%p7, %r16, 0;
	@%p7 bra 	$L__BB0_14;
	and.b32  	%r22, %r4, 3;
	setp.lt.u32 	%p8, %r16, 4;
	@%p8 bra 	$L__BB0_11;
	mul.wide.s32 	%rd68, %r164, 4;
	add.s64 	%rd69, %rd3, %rd68;
	ld.global.u32 	%r142, [%rd69];
	add.s64 	%rd70, %rd2, %rd68;
	ld.global.u32 	%r143, [%rd70];
	mul.wide.s32 	%rd71, %r143, 4;
	add.s64 	%rd72, %rd1, %rd71;
	ld.global.u32 	%r144, [%rd72];
	mad.lo.s32 	%r145, %r144, %r142, %r175;
	ld.global.u32 	%r146, [%rd69+4];
	ld.global.u32 	%r147, [%rd70+4];
	mul.wide.s32 	%rd73, %r147, 4;
	add.s64 	%rd74, %rd1, %rd73;
	ld.global.u32 	%r148, [%rd74];
	mad.lo.s32 	%r149, %r148, %r146, %r145;
	ld.global.u32 	%r150, [%rd69+8];
	ld.global.u32 	%r151, [%rd70+8];
	mul.wide.s32 	%rd75, %r151, 4;
	add.s64 	%rd76, %rd1, %rd75;
	ld.global.u32 	%r152, [%rd76];
	mad.lo.s32 	%r153, %r152, %r150, %r149;
	ld.global.u32 	%r154, [%rd69+12];
	ld.global.u32 	%r155, [%rd70+12];
	mul.wide.s32 	%rd77, %r155, 4;
	add.s64 	%rd78, %rd1, %rd77;
	ld.global.u32 	%r156, [%rd78];
	mad.lo.s32 	%r175, %r156, %r154, %r153;
	add.s32 	%r164, %r164, 4;
$L__BB0_11:
	setp.eq.s32 	%p9, %r22, 0;
	@%p9 bra 	$L__BB0_14;
	neg.s32 	%r172, %r22;
$L__BB0_13:
	.pragma "nounroll";
	mul.wide.s32 	%rd79, %r164, 4;
	add.s64 	%rd80, %rd2, %rd79;
	add.s64 	%rd81, %rd3, %rd79;
	ld.global.u32 	%r157, [%rd81];
	ld.global.u32 	%r158, [%rd80];
	mul.wide.s32 	%rd82, %r158, 4;
	add.s64 	%rd83, %rd1, %rd82;
	ld.global.u32 	%r159, [%rd83];
	mad.lo.s32 	%r175, %r159, %r157, %r175;
	add.s32 	%r164, %r164, 1;
	add.s32 	%r172, %r172, 1;
	setp.ne.s32 	%p10, %r172, 0;
	@%p10 bra 	$L__BB0_13;
$L__BB0_14:
	cvta.to.global.u64 	%rd84, %rd7;
	add.s64 	%rd86, %rd84, %rd12;
	st.global.u32 	[%rd86], %r175;
$L__BB0_15:
	ret;

}


// ===== COMPILED SASS (sm_100) =====

	.target	sm_100

	.elftype	@"ET_EXEC"


//--------------------- .note.nv.tkinfo           --------------------------
	.section	.note.nv.tkinfo,"",@"SHT_NOTE"
	.sectionflags	@"SHF_NOTE_NV_TKINFO"
	.tkinfo
        /*0018*/ 	.word	0x00000002
        /*0030*/ 	.string	""
        /*0030*/ 	.string	"ptxas"
        /*0030*/ 	.string	"Cuda compilation tools, release 13.0, V13.0.88"
        /*0030*/ 	.string	"Build cuda_13.0.r13.0/compiler.36424714_0"
        /*0030*/ 	.string	"-arch sm_100 -m 64 "



//--------------------- .note.nv.cuinfo           --------------------------
	.section	.note.nv.cuinfo,"",@"SHT_NOTE"
	.sectionflags	@"SHF_NOTE_NV_CUINFO"
        /*0018*/ 	.short	0x0002
        /*001a*/ 	.short	0x0064
        /*001c*/ 	.short	0x0082
	.zero		2


//--------------------- .nv.info                  --------------------------
	.section	.nv.info,"",@"SHT_CUDA_INFO"
	.align	4


	//----- nvinfo : EIATTR_REGCOUNT
	.align		4
        /*0000*/ 	.byte	0x04, 0x2f
        /*0002*/ 	.short	(.L_1 - .L_0)
	.align		4
.L_0:
        /*0004*/ 	.word	index@(_Z15spmv_csr_kerneliPiS_S_S_S_)
        /*0008*/ 	.word	0x00000020


	//----- nvinfo : EIATTR_FRAME_SIZE
	.align		4
.L_1:
        /*000c*/ 	.byte	0x04, 0x11
        /*000e*/ 	.short	(.L_3 - .L_2)
	.align		4
.L_2:
        /*0010*/ 	.word	index@(_Z15spmv_csr_kerneliPiS_S_S_S_)
        /*0014*/ 	.word	0x00000000


	//----- nvinfo : EIATTR_MIN_STACK_SIZE
	.align		4
.L_3:
        /*0018*/ 	.byte	0x04, 0x12
        /*001a*/ 	.short	(.L_5 - .L_4)
	.align		4
.L_4:
        /*001c*/ 	.word	index@(_Z15spmv_csr_kerneliPiS_S_S_S_)
        /*0020*/ 	.word	0x00000000
.L_5:


//--------------------- .nv.compat                --------------------------
	.section	.nv.compat,"",@"SHT_CUDA_COMPAT_INFO"
	.align	4
        /*0000*/ 	.byte	0x02, 0x09, 0x00, 0x00, 0x02, 0x02, 0x01, 0x00, 0x02, 0x05, 0x05, 0x00, 0x03, 0x07, 0x01, 0x01
        /*0010*/ 	.byte	0x02, 0x03, 0x00, 0x00, 0x02, 0x06, 0x01, 0x00, 0x04, 0x0b, 0x08, 0x00, 0x09, 0x00, 0x00, 0x00
        /*0020*/ 	.byte	0x00, 0x00, 0x00, 0x00


//--------------------- .nv.info._Z15spmv_csr_kerneliPiS_S_S_S_ --------------------------
	.section	.nv.info._Z15spmv_csr_kerneliPiS_S_S_S_,"",@"SHT_CUDA_INFO"
	.sectionflags	@""
	.align	4


	//----- nvinfo : EIATTR_CUDA_API_VERSION
	.align		4
        /*0000*/ 	.byte	0x04, 0x37
        /*0002*/ 	.short	(.L_7 - .L_6)
.L_6:
        /*0004*/ 	.word	0x00000082


	//----- nvinfo : EIATTR_KPARAM_INFO
	.align		4
.L_7:
        /*0008*/ 	.byte	0x04, 0x17
        /*000a*/ 	.short	(.L_9 - .L_8)
.L_8:
        /*000c*/ 	.word	0x00000000
        /*0010*/ 	.short	0x0005
        /*0012*/ 	.short	0x0028
        /*0014*/ 	.byte	0x00, 0xf5, 0x21, 0x00


	//----- nvinfo : EIATTR_KPARAM_INFO
	.align		4
.L_9:
        /*0018*/ 	.byte	0x04, 0x17
        /*001a*/ 	.short	(.L_11 - .L_10)
.L_10:
        /*001c*/ 	.word	0x00000000
        /*0020*/ 	.short	0x0004
        /*0022*/ 	.short	0x0020
        /*0024*/ 	.byte	0x00, 0xf5, 0x21, 0x00


	//----- nvinfo : EIATTR_KPARAM_INFO
	.align		4
.L_11:
        /*0028*/ 	.byte	0x04, 0x17
        /*002a*/ 	.short	(.L_13 - .L_12)
.L_12:
        /*002c*/ 	.word	0x00000000
        /*0030*/ 	.short	0x0003
        /*0032*/ 	.short	0x0018
        /*0034*/ 	.byte	0x00, 0xf5, 0x21, 0x00


	//----- nvinfo : EIATTR_KPARAM_INFO
	.align		4
.L_13:
        /*0038*/ 	.byte	0x04, 0x17
        /*003a*/ 	.short	(.L_15 - .L_14)
.L_14:
        /*003c*/ 	.word	0x00000000
        /*0040*/ 	.short	0x0002
        /*0042*/ 	.short	0x0010
        /*0044*/ 	.byte	0x00, 0xf5, 0x21, 0x00


	//----- nvinfo : EIATTR_KPARAM_INFO
	.align		4
.L_15:
        /*0048*/ 	.byte	0x04, 0x17
        /*004a*/ 	.short	(.L_17 - .L_16)
.L_16:
        /*004c*/ 	.word	0x00000000
        /*0050*/ 	.short	0x0001
        /*0052*/ 	.short	0x0008
        /*0054*/ 	.byte	0x00, 0xf5, 0x21, 0x00


	//----- nvinfo : EIATTR_KPARAM_INFO
	.align		4
.L_17:
        /*0058*/ 	.byte	0x04, 0x17
        /*005a*/ 	.short	(.L_19 - .L_18)
.L_18:
        /*005c*/ 	.word	0x00000000
        /*0060*/ 	.short	0x0000
        /*0062*/ 	.short	0x0000
        /*0064*/ 	.byte	0x00, 0xf0, 0x11, 0x00


	//----- nvinfo : EIATTR_SPARSE_MMA_MASK
	.align		4
.L_19:
        /*0068*/ 	.byte	0x03, 0x50
        /*006a*/ 	.short	0x0000


	//----- nvinfo : EIATTR_MAXREG_COUNT
	.align		4
        /*006c*/ 	.byte	0x03, 0x1b
        /*006e*/ 	.short	0x00ff


	//----- nvinfo : EIATTR_MERCURY_ISA_VERSION
	.align		4
        /*0070*/ 	.byte	0x03, 0x5f
        /*0072*/ 	.short	0x0101


	//----- nvinfo : EIATTR_VRC_CTA_INIT_COUNT
	.align		4
        /*0074*/ 	.byte	0x02, 0x4a
	.zero		1
	.zero		1


	//----- nvinfo : EIATTR_EXIT_INSTR_OFFSETS
	.align		4
        /*0078*/ 	.byte	0x04, 0x1c
        /*007a*/ 	.short	(.L_21 - .L_20)


	//   ....[0]....
.L_20:
        /*007c*/ 	.word	0x00000070


	//   ....[1]....
        /*0080*/ 	.word	0x00000e50


	//----- nvinfo : EIATTR_CRS_STACK_SIZE
	.align		4
.L_21:
        /*0084*/ 	.byte	0x04, 0x1e
        /*0086*/ 	.short	(.L_23 - .L_22)
.L_22:
        /*0088*/ 	.word	0x00000000


	//----- nvinfo : EIATTR_CBANK_PARAM_SIZE
	.align		4
.L_23:
        /*008c*/ 	.byte	0x03, 0x19
        /*008e*/ 	.short	0x0030


	//----- nvinfo : EIATTR_PARAM_CBANK
	.align		4
        /*0090*/ 	.byte	0x04, 0x0a
        /*0092*/ 	.short	(.L_25 - .L_24)
	.align		4
.L_24:
        /*0094*/ 	.word	index@(.nv.constant0._Z15spmv_csr_kerneliPiS_S_S_S_)
        /*0098*/ 	.short	0x0380
        /*009a*/ 	.short	0x0030


	//----- nvinfo : EIATTR_SW_WAR
	.align		4
.L_25:
        /*009c*/ 	.byte	0x04, 0x36
        /*009e*/ 	.short	(.L_27 - .L_26)
.L_26:
        /*00a0*/ 	.word	0x00000008
.L_27:


//--------------------- .nv.callgraph             --------------------------
	.section	.nv.callgraph,"",@"SHT_CUDA_CALLGRAPH"
	.align	4
	.sectionentsize	8
	.align		4
        /*0000*/ 	.word	0x00000000
	.align		4
        /*0004*/ 	.word	0xffffffff
	.align		4
        /*0008*/ 	.word	0x00000000
	.align		4
        /*000c*/ 	.word	0xfffffffe
	.align		4
        /*0010*/ 	.word	0x00000000
	.align		4
        /*0014*/ 	.word	0xfffffffd
	.align		4
        /*0018*/ 	.word	0x00000000
	.align		4
        /*001c*/ 	.word	0xfffffffc


//--------------------- .text._Z15spmv_csr_kerneliPiS_S_S_S_ --------------------------
	.section	.text._Z15spmv_csr_kerneliPiS_S_S_S_,"ax",@progbits
	.align	128
        .global         _Z15spmv_csr_kerneliPiS_S_S_S_
        .type           _Z15spmv_csr_kerneliPiS_S_S_S_,@function
        .size           _Z15spmv_csr_kerneliPiS_S_S_S_,(.L_x_11 - _Z15spmv_csr_kerneliPiS_S_S_S_)
        .other          _Z15spmv_csr_kerneliPiS_S_S_S_,@"STO_CUDA_ENTRY STV_DEFAULT"
_Z15spmv_csr_kerneliPiS_S_S_S_:
.text._Z15spmv_csr_kerneliPiS_S_S_S_:
[----:B------:R-:W-:Y:S01]  /*0000*/  LDC R1, c[0x0][0x37c] ;  /* 0x0000df00ff017b82 */ /* 0x000fe20000000800 */
[----:B------:R-:W0:Y:S07]  /*0010*/  S2R R3, SR_TID.X ;  /* 0x0000000000037919 */ /* 0x000e2e0000002100 */
[----:B------:R-:W0:Y:S01]  /*0020*/  S2UR UR4, SR_CTAID.X ;  /* 0x00000000000479c3 */ /* 0x000e220000002500 */
[----:B------:R-:W1:Y:S07]  /*0030*/  LDCU UR5, c[0x0][0x380] ;  /* 0x00007000ff0577ac */ /* 0x000e6e0008000800 */
[----:B------:R-:W0:Y:S02]  /*0040*/  LDC R0, c[0x0][0x360] ;  /* 0x0000d800ff007b82 */ /* 0x000e240000000800 */
[----:B0-----:R-:W-:-:S05]  /*0050*/  IMAD R0, R0, UR4, R3 ;  /* 0x0000000400007c24 */ /* 0x001fca000f8e0203 */
[----:B-1----:R-:W-:-:S13]  /*0060*/  ISETP.GE.AND P0, PT, R0, UR5, PT ;  /* 0x0000000500007c0c */ /* 0x002fda000bf06270 */
[----:B------:R-:W-:Y:S05]  /*0070*/  @P0 EXIT ;  /* 0x000000000000094d */ /* 0x000fea0003800000 */
[----:B------:R-:W0:Y:S01]  /*0080*/  LDC.64 R2, c[0x0][0x388] ;  /* 0x0000e200ff027b82 */ /* 0x000e220000000a00 */
[----:B------:R-:W1:Y:S01]  /*0090*/  LDCU.64 UR4, c[0x0][0x358] ;  /* 0x00006b00ff0477ac */ /* 0x000e620008000a00 */
[----:B0-----:R-:W-:-:S05]  /*00a0*/  IMAD.WIDE R2, R0, 0x4, R2 ;  /* 0x0000000400027825 */ /* 0x001fca00078e0202 */
[----:B-1----:R-:W2:Y:S04]  /*00b0*/  LDG.E R4, desc[UR4][R2.64] ;  /* 0x0000000402047981 */ /* 0x002ea8000c1e1900 */
[----:B------:R-:W2:Y:S01]  /*00c0*/  LDG.E R6, desc[UR4][R2.64+0x4] ;  /* 0x0000040402067981 */ /* 0x000ea2000c1e1900 */
[----:B------:R-:W-:Y:S01]  /*00d0*/  BSSY.RECONVERGENT B0, `(.L_x_0) ;  /* 0x00000d4000007945 */ /* 0x000fe20003800200 */
[----:B------:R-:W-:Y:S01]  /*00e0*/  HFMA2 R22, -RZ, RZ, 0, 0 ;  /* 0x00000000ff167431 */ /* 0x000fe200000001ff */
[----:B--2---:R-:W-:-:S13]  /*00f0*/  ISETP.GE.AND P0, PT, R4, R6, PT ;  /* 0x000000060400720c */ /* 0x004fda0003f06270 */
[----:B------:R-:W-:Y:S05]  /*0100*/  @P0 BRA `(.L_x_1) ;  /* 0x0000000c00400947 */ /* 0x000fea0003800000 */
[----:B------:R-:W-:Y:S01]  /*0110*/  MOV R3, R4 ;  /* 0x0000000400037202 */ /* 0x000fe20000000f00 */
[----:B------:R-:W-:Y:S01]  /*0120*/  BSSY.RECONVERGENT B1, `(.L_x_2) ;  /* 0x0000068000017945 */ /* 0x000fe20003800200 */
[----:B------:R-:W-:Y:S02]  /*0130*/  MOV R22, RZ ;  /* 0x000000ff00167202 */ /* 0x000fe40000000f00 */
[CC--:B------:R-:W-:Y:S02]  /*0140*/  IADD3 R4, PT, PT, R6.reuse, -R3.reuse, RZ ;  /* 0x8000000306047210 */ /* 0x0c0fe40007ffe0ff */
[----:B------:R-:W-:Y:S02]  /*0150*/  IADD3 R6, PT, PT, -R6, R3, RZ ;  /* 0x0000000306067210 */ /* 0x000fe40007ffe1ff */
[----:B------:R-:W-:Y:S02]  /*0160*/  LOP3.LUT R5, R4, 0xf, RZ, 0xc0, !PT ;  /* 0x0000000f04057812 */ /* 0x000fe400078ec0ff */
[----:B------:R-:W-:-:S02]  /*0170*/  ISETP.GT.U32.AND P1, PT, R6, -0x10, PT ;  /* 0xfffffff00600780c */ /* 0x000fc40003f24070 */
[----:B------:R-:W-:-:S11]  /*0180*/  ISETP.NE.AND P0, PT, R5, RZ, PT ;  /* 0x000000ff0500720c */ /* 0x000fd60003f05270 */
[----:B------:R-:W-:Y:S05]  /*0190*/  @P1 BRA `(.L_x_3) ;  /* 0x0000000400801947 */ /* 0x000fea0003800000 */
[----:B------:R-:W0:Y:S01]  /*01a0*/  LDC.64 R12, c[0x0][0x390] ;  /* 0x0000e400ff0c7b82 */ /* 0x000e220000000a00 */
[----:B------:R-:W-:Y:S02]  /*01b0*/  LOP3.LUT R2, R4, 0xfffffff0, RZ, 0xc0, !PT ;  /* 0xfffffff004027812 */ /* 0x000fe400078ec0ff */
[----:B------:R-:W-:Y:S02]  /*01c0*/  MOV R22, RZ ;  /* 0x000000ff00167202 */ /* 0x000fe40000000f00 */
[----:B------:R-:W-:-:S03]  /*01d0*/  IADD3 R2, PT, PT, -R2, RZ, RZ ;  /* 0x000000ff02027210 */ /* 0x000fc60007ffe1ff */
[----:B------:R-:W1:Y:S01]  /*01e0*/  LDC.64 R14, c[0x0][0x398] ;  /* 0x0000e600ff0e7b82 */ /* 0x000e620000000a00 */
[----:B0-----:R-:W-:-:S04]  /*01f0*/  IADD3 R12, P2, PT, R12, 0x20, RZ ;  /* 0x000000200c0c7810 */ /* 0x001fc80007f5e0ff */
[----:B------:R-:W-:Y:S02]  /*0200*/  IADD3.X R13, PT, PT, RZ, R13, RZ, P2, !PT ;  /* 0x0000000dff0d7210 */ /* 0x000fe400017fe4ff */
[----:B-1----:R-:W-:-:S04]  /*0210*/  IADD3 R14, P1, PT, R14, 0x20, RZ ;  /* 0x000000200e0e7810 */ /* 0x002fc80007f3e0ff */
[----:B------:R-:W-:-:S09]  /*0220*/  IADD3.X R15, PT, PT, RZ, R15, RZ, P1, !PT ;  /* 0x0000000fff0f7210 */ /* 0x000fd20000ffe4ff */
.L_x_4:
[C---:B------:R-:W-:Y:S01]  /*0230*/  IMAD.WIDE R20, R3.reuse, 0x4, R12 ;  /* 0x0000000403147825 */ /* 0x040fe200078e020c */
[----:B------:R-:W0:Y:S04]  /*0240*/  LDC.64 R16, c[0x0][0x3a0] ;  /* 0x0000e800ff107b82 */ /* 0x000e280000000a00 */
[----:B------:R-:W0:Y:S04]  /*0250*/  LDG.E R19, desc[UR4][R20.64+-0x20] ;  /* 0xffffe00414137981 */ /* 0x000e28000c1e1900 */
[----:B------:R-:W2:Y:S04]  /*0260*/  LDG.E R29, desc[UR4][R20.64+-0x1c] ;  /* 0xffffe404141d7981 */ /* 0x000ea8000c1e1900 */
[----:B------:R-:W3:Y:S01]  /*0270*/  LDG.E R9, desc[UR4][R20.64+-0x18] ;  /* 0xffffe80414097981 */ /* 0x000ee2000c1e1900 */
[----:B------:R-:W-:-:S03]  /*0280*/  IMAD.WIDE R26, R3, 0x4, R14 ;  /* 0x00000004031a7825 */ /* 0x000fc600078e020e */
[----:B------:R-:W4:Y:S04]  /*0290*/  LDG.E R7, desc[UR4][R20.64+-0x14] ;  /* 0xffffec0414077981 */ /* 0x000f28000c1e1900 */
[----:B------:R-:W5:Y:S04]  /*02a0*/  LDG.E R25, desc[UR4][R26.64+-0x1c] ;  /* 0xffffe4041a197981 */ /* 0x000f68000c1e1900 */
[----:B------:R-:W5:Y:S04]  /*02b0*/  LDG.E R24, desc[UR4][R20.64+-0x10] ;  /* 0xfffff00414187981 */ /* 0x000f68000c1e1900 */
[----:B------:R-:W5:Y:S04]  /*02c0*/  LDG.E R23, desc[UR4][R20.64+-0xc] ;  /* 0xfffff40414177981 */ /* 0x000f68000c1e1900 */
[----:B------:R-:W5:Y:S01]  /*02d0*/  LDG.E R11, desc[UR4][R26.64+-0x18] ;  /* 0xffffe8041a0b7981 */ /* 0x000f62000c1e1900 */
[----:B0-----:R-:W-:-:S06]  /*02e0*/  IMAD.WIDE R18, R19, 0x4, R16 ;  /* 0x0000000413127825 */ /* 0x001fcc00078e0210 */
[----:B------:R-:W5:Y:S04]  /*02f0*/  LDG.E R18, desc[UR4][R18.64] ;  /* 0x0000000412127981 */ /* 0x000f68000c1e1900 */
[----:B------:R-:W5:Y:S01]  /*0300*/  LDG.E R19, desc[UR4][R26.64+-0x20] ;  /* 0xffffe0041a137981 */ /* 0x000f62000c1e1900 */
[----:B--2---:R-:W-:-:S05]  /*0310*/  IMAD.WIDE R28, R29, 0x4, R16 ;  /* 0x000000041d1c7825 */ /* 0x004fca00078e0210 */
[----:B------:R-:W2:Y:S01]  /*0320*/  LDG.E R10, desc[UR4][R28.64] ;  /* 0x000000041c0a7981 */ /* 0x000ea2000c1e1900 */
[----:B---3--:R-:W-:-:S06]  /*0330*/  IMAD.WIDE R8, R9, 0x4, R16 ;  /* 0x0000000409087825 */ /* 0x008fcc00078e0210 */
[----:B------:R-:W3:Y:S01]  /*0340*/  LDG.E R8, desc[UR4][R8.64] ;  /* 0x0000000408087981 */ /* 0x000ee2000c1e1900 */
[----:B----4-:R-:W-:-:S03]  /*0350*/  IMAD.WIDE R6, R7, 0x4, R16 ;  /* 0x0000000407067825 */ /* 0x010fc600078e0210 */
[----:B------:R-:W4:Y:S04]  /*0360*/  LDG.E R29, desc[UR4][R20.64+-0x8] ;  /* 0xfffff804141d7981 */ /* 0x000f28000c1e1900 */
[----:B------:R-:W4:Y:S04]  /*0370*/  LDG.E R6, desc[UR4][R6.64] ;  /* 0x0000000406067981 */ /* 0x000f28000c1e1900 */
[----:B------:R-:W4:Y:S04]  /*0380*/  LDG.E R9, desc[UR4][R20.64+-0x4] ;  /* 0xfffffc0414097981 */ /* 0x000f28000c1e1900 */
[----:B------:R-:W4:Y:S01]  /*0390*/  LDG.E R7, desc[UR4][R20.64] ;  /* 0x0000000414077981 */ /* 0x000f22000c1e1900 */
[----:B-----5:R-:W-:-:S03]  /*03a0*/  IMAD R18, R19, R18, R22 ;  /* 0x0000001213127224 */ /* 0x020fc600078e0216 */
[----:B------:R-:W5:Y:S01]  /*03b0*/  LDG.E R19, desc[UR4][R26.64+-0x14] ;  /* 0xffffec041a137981 */ /* 0x000f62000c1e1900 */
[----:B--2---:R-:W-:Y:S02]  /*03c0*/  IMAD R10, R25, R10, R18 ;  /* 0x0000000a190a7224 */ /* 0x004fe400078e0212 */
[--C-:B------:R-:W-:Y:S01]  /*03d0*/  IMAD.WIDE R24, R24, 0x4, R16.reuse ;  /* 0x0000000418187825 */ /* 0x100fe200078e0210 */
[----:B------:R-:W2:Y:S05]  /*03e0*/  LDG.E R18, desc[UR4][R26.64+-0x10] ;  /* 0xfffff0041a127981 */ /* 0x000eaa000c1e1900 */
[----:B------:R-:W2:Y:S01]  /*03f0*/  LDG.E R25, desc[UR4][R24.64] ;  /* 0x0000000418197981 */ /* 0x000ea2000c1e1900 */
[----:B------:R-:W-:-:S04]  /*0400*/  IMAD.WIDE R22, R23, 0x4, R16 ;  /* 0x0000000417167825 */ /* 0x000fc800078e0210 */
[----:B---3--:R-:W-:Y:S02]  /*0410*/  IMAD R8, R11, R8, R10 ;  /* 0x000000080b087224 */ /* 0x008fe400078e020a */
[----:B------:R-:W3:Y:S04]  /*0420*/  LDG.E R11, desc[UR4][R20.64+0x4] ;  /* 0x00000404140b7981 */ /* 0x000ee8000c1e1900 */
[----:B------:R-:W3:Y:S01]  /*0430*/  LDG.E R23, desc[UR4][R22.64] ;  /* 0x0000000416177981 */ /* 0x000ee2000c1e1900 */
[----:B----4-:R-:W-:-:S03]  /*0440*/  IMAD.WIDE R28, R29, 0x4, R16 ;  /* 0x000000041d1c7825 */ /* 0x010fc600078e0210 */
[----:B------:R-:W4:Y:S04]  /*0450*/  LDG.E R24, desc[UR4][R26.64+0x4] ;  /* 0x000004041a187981 */ /* 0x000f28000c1e1900 */
[----:B------:R-:W4:Y:S01]  /*0460*/  LDG.E R22, desc[UR4][R26.64+-0xc] ;  /* 0xfffff4041a167981 */ /* 0x000f22000c1e1900 */
[----:B-----5:R-:W-:-:S03]  /*0470*/  IMAD R6, R19, R6, R8 ;  /* 0x0000000613067224 */ /* 0x020fc600078e0208 */
[----:B------:R-:W5:Y:S01]  /*0480*/  LDG.E R19, desc[UR4][R28.64] ;  /* 0x000000041c137981 */ /* 0x000f62000c1e1900 */
[----:B------:R-:W-:-:S06]  /*0490*/  IMAD.WIDE R8, R9, 0x4, R16 ;  /* 0x0000000409087825 */ /* 0x000fcc00078e0210 */
[----:B------:R-:W5:Y:S04]  /*04a0*/  LDG.E R8, desc[UR4][R8.64] ;  /* 0x0000000408087981 */ /* 0x000f68000c1e1900 */
[----:B------:R-:W5:Y:S01]  /*04b0*/  LDG.E R28, desc[UR4][R26.64+-0x8] ;  /* 0xfffff8041a1c7981 */ /* 0x000f62000c1e1900 */
[----:B--2---:R-:W-:-:S03]  /*04c0*/  IMAD R18, R18, R25, R6 ;  /* 0x0000001912127224 */ /* 0x004fc600078e0206 */
[----:B------:R-:W2:Y:S04]  /*04d0*/  LDG.E R29, desc[UR4][R20.64+0x1c] ;  /* 0x00001c04141d7981 */ /* 0x000ea8000c1e1900 */
[----:B------:R-:W2:Y:S01]  /*04e0*/  LDG.E R9, desc[UR4][R26.64+-0x4] ;  /* 0xfffffc041a097981 */ /* 0x000ea2000c1e1900 */
[----:B------:R-:W-:-:S03]  /*04f0*/  IMAD.WIDE R6, R7, 0x4, R16 ;  /* 0x0000000407067825 */ /* 0x000fc600078e0210 */
[----:B------:R-:W2:Y:S01]  /*0500*/  LDG.E R25, desc[UR4][R20.64+0x14] ;  /* 0x0000140414197981 */ /* 0x000ea2000c1e1900 */
[----:B---3--:R-:W-:-:S03]  /*0510*/  IMAD.WIDE R10, R11, 0x4, R16 ;  /* 0x000000040b0a7825 */ /* 0x008fc600078e0210 */
[----:B------:R-:W3:Y:S01]  /*0520*/  LDG.E R6, desc[UR4][R6.64] ;  /* 0x0000000406067981 */ /* 0x000ee2000c1e1900 */
[----:B----4-:R-:W-:-:S03]  /*0530*/  IMAD R23, R22, R23, R18 ;  /* 0x0000001716177224 */ /* 0x010fc600078e0212 */
[----:B------:R-:W4:Y:S04]  /*0540*/  LDG.E R10, desc[UR4][R10.64] ;  /* 0x000000040a0a7981 */ /* 0x000f28000c1e1900 */
[----:B------:R-:W3:Y:S04]  /*0550*/  LDG.E R22, desc[UR4][R20.64+0x8] ;  /* 0x0000080414167981 */ /* 0x000ee8000c1e1900 */
[----:B------:R-:W4:Y:S04]  /*0560*/  LDG.E R7, desc[UR4][R26.64] ;  /* 0x000000041a077981 */ /* 0x000f28000c1e1900 */
[----:B------:R-:W4:Y:S04]  /*0570*/  LDG.E R18, desc[UR4][R20.64+0xc] ;  /* 0x00000c0414127981 */ /* 0x000f28000c1e1900 */
[----:B------:R-:W4:Y:S01]  /*0580*/  LDG.E R11, desc[UR4][R26.64+0x18] ;  /* 0x000018041a0b7981 */ /* 0x000f22000c1e1900 */
[----:B-----5:R-:W-:-:S03]  /*0590*/  IMAD R19, R28, R19, R23 ;  /* 0x000000131c137224 */ /* 0x020fc600078e0217 */
[----:B------:R-:W5:Y:S01]  /*05a0*/  LDG.E R23, desc[UR4][R20.64+0x10] ;  /* 0x0000100414177981 */ /* 0x000f62000c1e1900 */
[----:B--2---:R-:W-:-:S03]  /*05b0*/  IMAD R8, R9, R8, R19 ;  /* 0x0000000809087224 */ /* 0x004fc600078e0213 */
[----:B------:R3:W2:Y:S04]  /*05c0*/  LDG.E R19, desc[UR4][R20.64+0x18] ;  /* 0x0000180414137981 */ /* 0x0006a8000c1e1900 */
[----:B------:R-:W2:Y:S01]  /*05d0*/  LDG.E R9, desc[UR4][R26.64+0x10] ;  /* 0x000010041a097981 */ /* 0x000ea2000c1e1900 */
[----:B---3--:R-:W-:-:S04]  /*05e0*/  IMAD.WIDE R20, R22, 0x4, R16 ;  /* 0x0000000416147825 */ /* 0x008fc800078e0210 */
[----:B----4-:R-:W-:Y:S02]  /*05f0*/  IMAD R7, R7, R6, R8 ;  /* 0x0000000607077224 */ /* 0x010fe400078e0208 */
[----:B------:R-:W3:Y:S02]  /*0600*/  LDG.E R8, desc[UR4][R26.64+0xc] ;  /* 0x00000c041a087981 */ /* 0x000ee4000c1e1900 */
[----:B------:R-:W-:Y:S02]  /*0610*/  IMAD R6, R24, R10, R7 ;  /* 0x0000000a18067224 */ /* 0x000fe400078e0207 */
[----:B------:R-:W4:Y:S04]  /*0620*/  LDG.E R7, desc[UR4][R26.64+0x8] ;  /* 0x000008041a077981 */ /* 0x000f28000c1e1900 */
[----:B------:R-:W3:Y:S04]  /*0630*/  LDG.E R10, desc[UR4][R26.64+0x14] ;  /* 0x000014041a0a7981 */ /* 0x000ee8000c1e1900 */
[----:B------:R-:W3:Y:S01]  /*0640*/  LDG.E R26, desc[UR4][R26.64+0x1c] ;  /* 0x00001c041a1a7981 */ /* 0x000ee2000c1e1900 */
[----:B------:R-:W-:-:S06]  /*0650*/  IMAD.WIDE R24, R25, 0x4, R16 ;  /* 0x0000000419187825 */ /* 0x000fcc00078e0210 */
[----:B------:R-:W3:Y:S04]  /*0660*/  LDG.E R25, desc[UR4][R24.64] ;  /* 0x0000000418197981 */ /* 0x000ee8000c1e1900 */
[----:B------:R0:W4:Y:S02]  /*0670*/  LDG.E R27, desc[UR4][R20.64] ;  /* 0x00000004141b7981 */ /* 0x000124000c1e1900 */
[----:B0-----:R-:W-:-:S06]  /*0680*/  IMAD.WIDE R20, R18, 0x4, R16 ;  /* 0x0000000412147825 */ /* 0x001fcc00078e0210 */
[----:B------:R-:W3:Y:S01]  /*0690*/  LDG.E R21, desc[UR4][R20.64] ;  /* 0x0000000414157981 */ /* 0x000ee2000c1e1900 */
[----:B-----5:R-:W-:-:S06]  /*06a0*/  IMAD.WIDE R22, R23, 0x4, R16 ;  /* 0x0000000417167825 */ /* 0x020fcc00078e0210 */
[----:B------:R-:W5:Y:S01]  /*06b0*/  LDG.E R22, desc[UR4][R22.64] ;  /* 0x0000000416167981 */ /* 0x000f62000c1e1900 */
[----:B--2---:R-:W-:-:S04]  /*06c0*/  IMAD.WIDE R18, R19, 0x4, R16 ;  /* 0x0000000413127825 */ /* 0x004fc800078e0210 */
[----:B------:R-:W-:Y:S02]  /*06d0*/  IMAD.WIDE R16, R29, 0x4, R16 ;  /* 0x000000041d107825 */ /* 0x000fe400078e0210 */
[----:B------:R-:W2:Y:S04]  /*06e0*/  LDG.E R18, desc[UR4][R18.64] ;  /* 0x0000000412127981 */ /* 0x000ea8000c1e1900 */
[----:B------:R-:W2:Y:S01]  /*06f0*/  LDG.E R16, desc[UR4][R16.64] ;  /* 0x0000000410107981 */ /* 0x000ea2000c1e1900 */
[----:B------:R-:W-:-:S04]  /*0700*/  IADD3 R2, PT, PT, R2, 0x10, RZ ;  /* 0x0000001002027810 */ /* 0x000fc80007ffe0ff */
[----:B------:R-:W-:Y:S02]  /*0710*/  ISETP.NE.AND P1, PT, R2, RZ, PT ;  /* 0x000000ff0200720c */ /* 0x000fe40003f25270 */
[----:B------:R-:W-:Y:S01]  /*0720*/  IADD3 R3, PT, PT, R3, 0x10, RZ ;  /* 0x0000001003037810 */ /* 0x000fe20007ffe0ff */
[----:B----4-:R-:W-:-:S04]  /*0730*/  IMAD R6, R7, R27, R6 ;  /* 0x0000001b07067224 */ /* 0x010fc800078e0206 */
[----:B---3--:R-:W-:-:S04]  /*0740*/  IMAD R6, R8, R21, R6 ;  /* 0x0000001508067224 */ /* 0x008fc800078e0206 */
[----:B-----5:R-:W-:-:S04]  /*0750*/  IMAD R6, R9, R22, R6 ;  /* 0x0000001609067224 */ /* 0x020fc800078e0206 */
[----:B------:R-:W-:-:S04]  /*0760*/  IMAD R6, R10, R25, R6 ;  /* 0x000000190a067224 */ /* 0x000fc800078e0206 */
[----:B--2---:R-:W-:-:S04]  /*0770*/  IMAD R11, R11, R18, R6 ;  /* 0x000000120b0b7224 */ /* 0x004fc800078e0206 */
[----:B------:R-:W-:Y:S01]  /*0780*/  IMAD R22, R26, R16, R11 ;  /* 0x000000101a167224 */ /* 0x000fe200078e020b */
[----:B------:R-:W-:Y:S06]  /*0790*/  @P1 BRA `(.L_x_4) ;  /* 0xfffffff800a41947 */ /* 0x000fec000383ffff */
.L_x_3:
[----:B------:R-:W-:Y:S05]  /*07a0*/  BSYNC.RECONVERGENT B1 ;  /* 0x0000000000017941 */ /* 0x000fea0003800200 */
.L_x_2:
[----:B------:R-:W-:Y:S05]  /*07b0*/  @!P0 BRA `(.L_x_1) ;  /* 0x0000000400948947 */ /* 0x000fea0003800000 */
[----:B------:R-:W-:Y:S01]  /*07c0*/  ISETP.GE.U32.AND P0, PT, R5, 0x8, PT ;  /* 0x000000080500780c */ /* 0x000fe20003f06070 */
[----:B------:R-:W-:Y:S01]  /*07d0*/  BSSY.RECONVERGENT B1, `(.L_x_5) ;  /* 0x0000032000017945 */ /* 0x000fe20003800200 */
[----:B------:R-:W-:-:S04]  /*07e0*/  LOP3.LUT R25, R4, 0x7, RZ, 0xc0, !PT ;  /* 0x0000000704197812 */ /* 0x000fc800078ec0ff */
[----:B------:R-:W-:-:S07]  /*07f0*/  ISETP.NE.AND P1, PT, R25, RZ, PT ;  /* 0x000000ff1900720c */ /* 0x000fce0003f25270 */
[----:B------:R-:W-:Y:S06]  /*0800*/  @!P0 BRA `(.L_x_6) ;  /* 0x0000000000b88947 */ /* 0x000fec0003800000 */
[----:B------:R-:W0:Y:S08]  /*0810*/  LDC.64 R18, c[0x0][0x390] ;  /* 0x0000e400ff127b82 */ /* 0x000e300000000a00 */
[----:B------:R-:W1:Y:S08]  /*0820*/  LDC.64 R8, c[0x0][0x3a0] ;  /* 0x0000e800ff087b82 */ /* 0x000e700000000a00 */
[----:B------:R-:W2:Y:S01]  /*0830*/  LDC.64 R6, c[0x0][0x398] ;  /* 0x0000e600ff067b82 */ /* 0x000ea20000000a00 */
[----:B0-----:R-:W-:-:S05]  /*0840*/  IMAD.WIDE R18, R3, 0x4, R18 ;  /* 0x0000000403127825 */ /* 0x001fca00078e0212 */
[----:B------:R-:W1:Y:S04]  /*0850*/  LDG.E R29, desc[UR4][R18.64] ;  /* 0x00000004121d7981 */ /* 0x000e68000c1e1900 */
[----:B------:R-:W3:Y:S04]  /*0860*/  LDG.E R27, desc[UR4][R18.64+0x4] ;  /* 0x00000404121b7981 */ /* 0x000ee8000c1e1900 */
[----:B------:R-:W4:Y:S04]  /*0870*/  LDG.E R23, desc[UR4][R18.64+0x8] ;  /* 0x0000080412177981 */ /* 0x000f28000c1e1900 */
[----:B------:R-:W5:Y:S04]  /*0880*/  LDG.E R11, desc[UR4][R18.64+0xc] ;  /* 0x00000c04120b7981 */ /* 0x000f68000c1e1900 */
[----:B------:R-:W5:Y:S04]  /*0890*/  LDG.E R13, desc[UR4][R18.64+0x10] ;  /* 0x00001004120d7981 */ /* 0x000f68000c1e1900 */
[----:B------:R-:W5:Y:S04]  /*08a0*/  LDG.E R15, desc[UR4][R18.64+0x14] ;  /* 0x00001404120f7981 */ /* 0x000f68000c1e1900 */
[----:B------:R-:W5:Y:S04]  /*08b0*/  LDG.E R17, desc[UR4][R18.64+0x18] ;  /* 0x0000180412117981 */ /* 0x000f68000c1e1900 */
[----:B------:R4:W5:Y:S01]  /*08c0*/  LDG.E R21, desc[UR4][R18.64+0x1c] ;  /* 0x00001c0412157981 */ /* 0x000962000c1e1900 */
[----:B--2---:R-:W-:-:S05]  /*08d0*/  IMAD.WIDE R6, R3, 0x4, R6 ;  /* 0x0000000403067825 */ /* 0x004fca00078e0206 */
[----:B------:R-:W2:Y:S04]  /*08e0*/  LDG.E R2, desc[UR4][R6.64] ;  /* 0x0000000406027981 */ /* 0x000ea8000c1e1900 */
[----:B------:R-:W2:Y:S01]  /*08f0*/  LDG.E R24, desc[UR4][R6.64+0x8] ;  /* 0x0000080406187981 */ /* 0x000ea2000c1e1900 */
[----:B-1----:R-:W-:-:S04]  /*0900*/  IMAD.WIDE R28, R29, 0x4, R8 ;  /* 0x000000041d1c7825 */ /* 0x002fc800078e0208 */
[--C-:B---3--:R-:W-:Y:S01]  /*0910*/  IMAD.WIDE R26, R27, 0x4, R8.reuse ;  /* 0x000000041b1a7825 */ /* 0x108fe200078e0208 */
[----:B------:R-:W2:Y:S03]  /*0920*/  LDG.E R5, desc[UR4][R28.64] ;  /* 0x000000041c057981 */ /* 0x000ea6000c1e1900 */
[--C-:B----4-:R-:W-:Y:S01]  /*0930*/  IMAD.WIDE R18, R23, 0x4, R8.reuse ;  /* 0x0000000417127825 */ /* 0x110fe200078e0208 */
[----:B------:R-:W3:Y:S04]  /*0940*/  LDG.E R20, desc[UR4][R26.64] ;  /* 0x000000041a147981 */ /* 0x000ee8000c1e1900 */
[----:B------:R-:W3:Y:S01]  /*0950*/  LDG.E R23, desc[UR4][R6.64+0x4] ;  /* 0x0000040406177981 */ /* 0x000ee2000c1e1900 */
[----:B-----5:R-:W-:-:S03]  /*0960*/  IMAD.WIDE R10, R11, 0x4, R8 ;  /* 0x000000040b0a7825 */ /* 0x020fc600078e0208 */
[----:B------:R-:W4:Y:S01]  /*0970*/  LDG.E R19, desc[UR4][R18.64] ;  /* 0x0000000412137981 */ /* 0x000f22000c1e1900 */
[----:B------:R-:W-:-:S03]  /*0980*/  IMAD.WIDE R12, R13, 0x4, R8 ;  /* 0x000000040d0c7825 */ /* 0x000fc600078e0208 */
[----:B------:R-:W5:Y:S01]  /*0990*/  LDG.E R11, desc[UR4][R10.64] ;  /* 0x000000040a0b7981 */ /* 0x000f62000c1e1900 */
[----:B------:R-:W-:-:S03]  /*09a0*/  IMAD.WIDE R14, R15, 0x4, R8 ;  /* 0x000000040f0e7825 */ /* 0x000fc600078e0208 */
[----:B------:R-:W5:Y:S01]  /*09b0*/  LDG.E R28, desc[UR4][R6.64+0xc] ;  /* 0x00000c04061c7981 */ /* 0x000f62000c1e1900 */
[----:B------:R-:W-:-:S03]  /*09c0*/  IMAD.WIDE R16, R17, 0x4, R8 ;  /* 0x0000000411107825 */ /* 0x000fc600078e0208 */
[----:B------:R-:W5:Y:S04]  /*09d0*/  LDG.E R12, desc[UR4][R12.64] ;  /* 0x000000040c0c7981 */ /* 0x000f68000c1e1900 */
[----:B------:R-:W5:Y:S01]  /*09e0*/  LDG.E R29, desc[UR4][R6.64+0x10] ;  /* 0x00001004061d7981 */ /* 0x000f62000c1e1900 */
[----:B------:R-:W-:-:S03]  /*09f0*/  IMAD.WIDE R8, R21, 0x4, R8 ;  /* 0x0000000415087825 */ /* 0x000fc600078e0208 */
[----:B------:R-:W5:Y:S04]  /*0a00*/  LDG.E R15, desc[UR4][R14.64] ;  /* 0x000000040e0f7981 */ /* 0x000f68000c1e1900 */
[----:B------:R-:W5:Y:S04]  /*0a10*/  LDG.E R26, desc[UR4][R6.64+0x14] ;  /* 0x00001404061a7981 */ /* 0x000f68000c1e1900 */
[----:B------:R-:W5:Y:S04]  /*0a20*/  LDG.E R16, desc[UR4][R16.64] ;  /* 0x0000000410107981 */ /* 0x000f68000c1e1900 */
[----:B------:R-:W5:Y:S04]  /*0a30*/  LDG.E R21, desc[UR4][R6.64+0x18] ;  /* 0x0000180406157981 */ /* 0x000f68000c1e1900 */
[----:B------:R-:W5:Y:S04]  /*0a40*/  LDG.E R10, desc[UR4][R6.64+0x1c] ;  /* 0x00001c04060a7981 */ /* 0x000f68000c1e1900 */
[----:B------:R-:W5:Y:S01]  /*0a50*/  LDG.E R8, desc[UR4][R8.64] ;  /* 0x0000000408087981 */ /* 0x000f62000c1e1900 */
[----:B------:R-:W-:Y:S01]  /*0a60*/  IADD3 R3, PT, PT, R3, 0x8, RZ ;  /* 0x0000000803037810 */ /* 0x000fe20007ffe0ff */
[----:B--2---:R-:W-:-:S04]  /*0a70*/  IMAD R2, R2, R5, R22 ;  /* 0x0000000502027224 */ /* 0x004fc800078e0216 */
[----:B---3--:R-:W-:-:S04]  /*0a80*/  IMAD R2, R23, R20, R2 ;  /* 0x0000001417027224 */ /* 0x008fc800078e0202 */
[----:B----4-:R-:W-:-:S04]  /*0a90*/  IMAD R2, R24, R19, R2 ;  /* 0x0000001318027224 */ /* 0x010fc800078e0202 */
[----:B-----5:R-:W-:-:S04]  /*0aa0*/  IMAD R2, R28, R11, R2 ;  /* 0x0000000b1c027224 */ /* 0x020fc800078e0202 */
[----:B------:R-:W-:-:S04]  /*0ab0*/  IMAD R2, R29, R12, R2 ;  /* 0x0000000c1d027224 */ /* 0x000fc800078e0202 */
[----:B------:R-:W-:-:S04]  /*0ac0*/  IMAD R2, R26, R15, R2 ;  /* 0x0000000f1a027224 */ /* 0x000fc800078e0202 */
[----:B------:R-:W-:-:S04]  /*0ad0*/  IMAD R21, R21, R16, R2 ;  /* 0x0000001015157224 */ /* 0x000fc800078e0202 */
[----:B------:R-:W-:-:S07]  /*0ae0*/  IMAD R22, R10, R8, R21 ;  /* 0x000000080a167224 */ /* 0x000fce00078e0215 */
.L_x_6:
[----:B------:R-:W-:Y:S05]  /*0af0*/  BSYNC.RECONVERGENT B1 ;  /* 0x0000000000017941 */ /* 0x000fea0003800200 */
.L_x_5:
[----:B------:R-:W-:Y:S05]  /*0b00*/  @!P1 BRA `(.L_x_1) ;  /* 0x0000000000c09947 */ /* 0x000fea0003800000 */
[----:B------:R-:W-:Y:S01]  /*0b10*/  ISETP.GE.U32.AND P0, PT, R25, 0x4, PT ;  /* 0x000000041900780c */ /* 0x000fe20003f06070 */
[----:B------:R-:W-:Y:S01]  /*0b20*/  BSSY.RECONVERGENT B1, `(.L_x_7) ;  /* 0x000001e000017945 */ /* 0x000fe20003800200 */
[----:B------:R-:W-:-:S04]  /*0b30*/  LOP3.LUT R4, R4, 0x3, RZ, 0xc0, !PT ;  /* 0x0000000304047812 */ /* 0x000fc800078ec0ff */
[----:B------:R-:W-:-:S07]  /*0b40*/  ISETP.NE.AND P1, PT, R4, RZ, PT ;  /* 0x000000ff0400720c */ /* 0x000fce0003f25270 */
[----:B------:R-:W-:Y:S06]  /*0b50*/  @!P0 BRA `(.L_x_8) ;  /* 0x0000000000688947 */ /* 0x000fec0003800000 */
[----:B------:R-:W0:Y:S08]  /*0b60*/  LDC.64 R6, c[0x0][0x390] ;  /* 0x0000e400ff067b82 */ /* 0x000e300000000a00 */
[----:B------:R-:W1:Y:S01]  /*0b70*/  LDC.64 R8, c[0x0][0x398] ;  /* 0x0000e600ff087b82 */ /* 0x000e620000000a00 */
[----:B0-----:R-:W-:-:S07]  /*0b80*/  IMAD.WIDE R10, R3, 0x4, R6 ;  /* 0x00000004030a7825 */ /* 0x001fce00078e0206 */
[----:B------:R-:W0:Y:S01]  /*0b90*/  LDC.64 R6, c[0x0][0x3a0] ;  /* 0x0000e800ff067b82 */ /* 0x000e220000000a00 */
[----:B------:R-:W0:Y:S04]  /*0ba0*/  LDG.E R13, desc[UR4][R10.64] ;  /* 0x000000040a0d7981 */ /* 0x000e28000c1e1900 */
[----:B------:R-:W2:Y:S04]  /*0bb0*/  LDG.E R15, desc[UR4][R10.64+0x4] ;  /* 0x000004040a0f7981 */ /* 0x000ea8000c1e1900 */
[----:B------:R-:W3:Y:S04]  /*0bc0*/  LDG.E R17, desc[UR4][R10.64+0x8] ;  /* 0x000008040a117981 */ /* 0x000ee8000c1e1900 */
[----:B------:R-:W4:Y:S01]  /*0bd0*/  LDG.E R19, desc[UR4][R10.64+0xc] ;  /* 0x00000c040a137981 */ /* 0x000f22000c1e1900 */
[----:B-1----:R-:W-:-:S05]  /*0be0*/  IMAD.WIDE R8, R3, 0x4, R8 ;  /* 0x0000000403087825 */ /* 0x002fca00078e0208 */
[----:B------:R-:W5:Y:S04]  /*0bf0*/  LDG.E R5, desc[UR4][R8.64] ;  /* 0x0000000408057981 */ /* 0x000f68000c1e1900 */
[----:B------:R-:W5:Y:S04]  /*0c00*/  LDG.E R2, desc[UR4][R8.64+0x4] ;  /* 0x0000040408027981 */ /* 0x000f68000c1e1900 */
[----:B------:R-:W5:Y:S01]  /*0c10*/  LDG.E R11, desc[UR4][R8.64+0x8] ;  /* 0x00000804080b7981 */ /* 0x000f62000c1e1900 */
[----:B0-----:R-:W-:-:S04]  /*0c20*/  IMAD.WIDE R12, R13, 0x4, R6 ;  /* 0x000000040d0c7825 */ /* 0x001fc800078e0206 */
[--C-:B--2---:R-:W-:Y:S02]  /*0c30*/  IMAD.WIDE R14, R15, 0x4, R6.reuse ;  /* 0x000000040f0e7825 */ /* 0x104fe400078e0206 */
[----:B------:R-:W5:Y:S02]  /*0c40*/  LDG.E R12, desc[UR4][R12.64] ;  /* 0x000000040c0c7981 */ /* 0x000f64000c1e1900 */
[--C-:B---3--:R-:W-:Y:S02]  /*0c50*/  IMAD.WIDE R16, R17, 0x4, R6.reuse ;  /* 0x0000000411107825 */ /* 0x108fe400078e0206 */
[----:B------:R-:W2:Y:S02]  /*0c60*/  LDG.E R14, desc[UR4][R14.64] ;  /* 0x000000040e0e7981 */ /* 0x000ea4000c1e1900 */
[----:B----4-:R-:W-:Y:S02]  /*0c70*/  IMAD.WIDE R6, R19, 0x4, R6 ;  /* 0x0000000413067825 */ /* 0x010fe400078e0206 */
[----:B------:R-:W3:Y:S04]  /*0c80*/  LDG.E R16, desc[UR4][R16.64] ;  /* 0x0000000410107981 */ /* 0x000ee8000c1e1900 */
[----:B------:R-:W4:Y:S04]  /*0c90*/  LDG.E R19, desc[UR4][R8.64+0xc] ;  /* 0x00000c0408137981 */ /* 0x000f28000c1e1900 */
[----:B------:R-:W4:Y:S01]  /*0ca0*/  LDG.E R6, desc[UR4][R6.64] ;  /* 0x0000000406067981 */ /* 0x000f22000c1e1900 */
[----:B------:R-:W-:Y:S01]  /*0cb0*/  IADD3 R3, PT, PT, R3, 0x4, RZ ;  /* 0x0000000403037810 */ /* 0x000fe20007ffe0ff */
[----:B-----5:R-:W-:-:S04]  /*0cc0*/  IMAD R5, R5, R12, R22 ;  /* 0x0000000c05057224 */ /* 0x020fc800078e0216 */
[----:B--2---:R-:W-:-:S04]  /*0cd0*/  IMAD R2, R2, R14, R5 ;  /* 0x0000000e02027224 */ /* 0x004fc800078e0205 */
[----:B---3--:R-:W-:-:S04]  /*0ce0*/  IMAD R2, R11, R16, R2 ;  /* 0x000000100b027224 */ /* 0x008fc800078e0202 */
[----:B----4-:R-:W-:-:S07]  /*0cf0*/  IMAD R22, R19, R6, R2 ;  /* 0x0000000613167224 */ /* 0x010fce00078e0202 */
.L_x_8:
[----:B------:R-:W-:Y:S05]  /*0d00*/  BSYNC.RECONVERGENT B1 ;  /* 0x0000000000017941 */ /* 0x000fea0003800200 */
.L_x_7:
[----:B------:R-:W-:Y:S05]  /*0d10*/  @!P1 BRA `(.L_x_1) ;  /* 0x00000000003c9947 */ /* 0x000fea0003800000 */
[----:B------:R-:W0:Y:S01]  /*0d20*/  LDC.64 R14, c[0x0][0x3a0] ;  /* 0x0000e800ff0e7b82 */ /* 0x000e220000000a00 */
[----:B------:R-:W-:-:S07]  /*0d30*/  IADD3 R2, PT, PT, -R4, RZ, RZ ;  /* 0x000000ff04027210 */ /* 0x000fce0007ffe1ff */
[----:B------:R-:W1:Y:S08]  /*0d40*/  LDC.64 R10, c[0x0][0x390] ;  /* 0x0000e400ff0a7b82 */ /* 0x000e700000000a00 */
[----:B------:R-:W2:Y:S02]  /*0d50*/  LDC.64 R12, c[0x0][0x398] ;  /* 0x0000e600ff0c7b82 */ /* 0x000ea40000000a00 */
.L_x_9:
[----:B-1----:R-:W-:-:S06]  /*0d60*/  IMAD.WIDE R4, R3, 0x4, R10 ;  /* 0x0000000403047825 */ /* 0x002fcc00078e020a */
[----:B------:R-:W0:Y:S01]  /*0d70*/  LDG.E R5, desc[UR4][R4.64] ;  /* 0x0000000404057981 */ /* 0x000e22000c1e1900 */
[----:B--2---:R-:W-:-:S06]  /*0d80*/  IMAD.WIDE R6, R3, 0x4, R12 ;  /* 0x0000000403067825 */ /* 0x004fcc00078e020c */
[----:B------:R-:W2:Y:S01]  /*0d90*/  LDG.E R7, desc[UR4][R6.64] ;  /* 0x0000000406077981 */ /* 0x000ea2000c1e1900 */
[----:B------:R-:W-:Y:S01]  /*0da0*/  IADD3 R2, PT, PT, R2, 0x1, RZ ;  /* 0x0000000102027810 */ /* 0x000fe20007ffe0ff */
[----:B0-----:R-:W-:-:S06]  /*0db0*/  IMAD.WIDE R8, R5, 0x4, R14 ;  /* 0x0000000405087825 */ /* 0x001fcc00078e020e */
[----:B------:R-:W2:Y:S01]  /*0dc0*/  LDG.E R8, desc[UR4][R8.64] ;  /* 0x0000000408087981 */ /* 0x000ea2000c1e1900 */
[----:B------:R-:W-:Y:S02]  /*0dd0*/  ISETP.NE.AND P0, PT, R2, RZ, PT ;  /* 0x000000ff0200720c */ /* 0x000fe40003f05270 */
[----:B------:R-:W-:Y:S01]  /*0de0*/  IADD3 R3, PT, PT, R3, 0x1, RZ ;  /* 0x0000000103037810 */ /* 0x000fe20007ffe0ff */
[----:B--2---:R-:W-:-:S10]  /*0df0*/  IMAD R22, R7, R8, R22 ;  /* 0x0000000807167224 */ /* 0x004fd400078e0216 */
[----:B------:R-:W-:Y:S05]  /*0e00*/  @P0 BRA `(.L_x_9) ;  /* 0xfffffffc00d40947 */ /* 0x000fea000383ffff */
.L_x_1:
[----:B------:R-:W-:Y:S05]  /*0e10*/  BSYNC.RECONVERGENT B0 ;  /* 0x0000000000007941 */ /* 0x000fea0003800200 */
.L_x_0:
[----:B------:R-:W0:Y:S02]  /*0e20*/  LDC.64 R2, c[0x0][0x3a8] ;  /* 0x0000ea00ff027b82 */ /* 0x000e240000000a00 */
[----:B0-----:R-:W-:-:S05]  /*0e30*/  IMAD.WIDE R2, R0, 0x4, R2 ;  /* 0x0000000400027825 */ /* 0x001fca00078e0202 */
[----:B------:R-:W-:Y:S01]  /*0e40*/  STG.E desc[UR4][R2.64], R22 ;  /* 0x0000001602007986 */ /* 0x000fe2000c101904 */
[----:B------:R-:W-:Y:S05]  /*0e50*/  EXIT ;  /* 0x000000000000794d */ /* 0x000fea0003800000 */
.L_x_10:
[----:B------:R-:W-:-:S00]  /*0e60*/  BRA `(.L_x_10) ;  /* 0xfffffffc00fc7947 */ /* 0x000fc0000383ffff */
[----:B------:R-:W-:-:S00]  /*0e70*/  NOP ;  /* 0x0000000000007918 */ /* 0x000fc00000000000 */
        /* <DEDUP_REMOVED lines=8> */
.L_x_11:


//--------------------- .nv.shared.reserved.0     --------------------------
	.section	.nv.shared.reserved.0,"aw",@nobits
	.weak		__nv_reservedSMEM_offset_0_alias
	.size		__nv_reservedSMEM_offset_0_alias, 0, 64
	.other		__nv_reservedSMEM_offset_0_alias,@"STO_CUDA_RESERVED_SHARED STV_DEFAULT"
__nv_reservedSMEM_offset_0_alias:
	.zero		0
	.zero		64


//--------------------- .nv.constant0._Z15spmv_csr_kerneliPiS_S_S_S_ --------------------------
	.section	.nv.constant0._Z15spmv_csr_kerneliPiS_S_S_S_,"a",@progbits
	.sectionflags	@""
	.align	4
.nv.constant0._Z15spmv_csr_kerneliPiS_S_S_S_:
	.zero		944


//--------------------- SYMBOLS --------------------------

	.type		.nv.reservedSmem.offset0,@object
	.size		.nv.reservedSmem.offset0,0x4
